//
// Generated by NVIDIA NVVM Compiler
//
// Compiler Build ID: CL-36424714
// Cuda compilation tools, release 13.0, V13.0.88
// Based on NVVM 20.0.0
//

.version 9.0
.target sm_100
.address_size 64

	// .globl	_Z6binnerPiS_ii
// _ZZ6binnerPiS_iiE13block_results has been demoted

.visible .entry _Z6binnerPiS_ii(
	.param .u64 .ptr .align 1 _Z6binnerPiS_ii_param_0,
	.param .u64 .ptr .align 1 _Z6binnerPiS_ii_param_1,
	.param .u32 _Z6binnerPiS_ii_param_2,
	.param .u32 _Z6binnerPiS_ii_param_3
)
{
	.local .align 16 .b8 	__local_depot0[256];
	.reg .b64 	%SP;
	.reg .b64 	%SPL;
	.reg .pred 	%p<15>;
	.reg .b32 	%r<260>;
	.reg .b64 	%rd<24>;
	// demoted variable
	.shared .align 4 .b8 _ZZ6binnerPiS_iiE13block_results[32768];
	mov.u64 	%SPL, __local_depot0;
	ld.param.u64 	%rd5, [_Z6binnerPiS_ii_param_0];
	ld.param.u64 	%rd4, [_Z6binnerPiS_ii_param_1];
	ld.param.u32 	%r53, [_Z6binnerPiS_ii_param_2];
	ld.param.u32 	%r54, [_Z6binnerPiS_ii_param_3];
	cvta.to.global.u64 	%rd1, %rd5;
	add.u64 	%rd2, %SPL, 0;
	mov.u32 	%r55, %ctaid.x;
	mov.u32 	%r1, %ntid.x;
	mov.u32 	%r2, %tid.x;
	mad.lo.s32 	%r56, %r55, %r1, %r2;
	mov.b32 	%r57, 0;
	st.local.v4.u32 	[%rd2], {%r57, %r57, %r57, %r57};
	st.local.v4.u32 	[%rd2+16], {%r57, %r57, %r57, %r57};
	st.local.v4.u32 	[%rd2+32], {%r57, %r57, %r57, %r57};
	st.local.v4.u32 	[%rd2+48], {%r57, %r57, %r57, %r57};
	st.local.v4.u32 	[%rd2+64], {%r57, %r57, %r57, %r57};
	st.local.v4.u32 	[%rd2+80], {%r57, %r57, %r57, %r57};
	st.local.v4.u32 	[%rd2+96], {%r57, %r57, %r57, %r57};
	st.local.v4.u32 	[%rd2+112], {%r57, %r57, %r57, %r57};
	st.local.v4.u32 	[%rd2+128], {%r57, %r57, %r57, %r57};
	st.local.v4.u32 	[%rd2+144], {%r57, %r57, %r57, %r57};
	st.local.v4.u32 	[%rd2+160], {%r57, %r57, %r57, %r57};
	st.local.v4.u32 	[%rd2+176], {%r57, %r57, %r57, %r57};
	st.local.v4.u32 	[%rd2+192], {%r57, %r57, %r57, %r57};
	st.local.v4.u32 	[%rd2+208], {%r57, %r57, %r57, %r57};
	st.local.v4.u32 	[%rd2+224], {%r57, %r57, %r57, %r57};
	st.local.v4.u32 	[%rd2+240], {%r57, %r57, %r57, %r57};
	mul.lo.s32 	%r3, %r53, %r56;
	add.s32 	%r58, %r3, %r53;
	min.s32 	%r4, %r54, %r58;
	setp.ge.s32 	%p1, %r3, %r4;
	@%p1 bra 	$L__BB0_7;
	sub.s32 	%r59, %r4, %r3;
	and.b32  	%r5, %r59, 3;
	setp.eq.s32 	%p2, %r5, 0;
	mov.u32 	%r241, %r3;
	@%p2 bra 	$L__BB0_4;
	neg.s32 	%r239, %r5;
	mov.u32 	%r241, %r3;
$L__BB0_3:
	.pragma "nounroll";
	mul.wide.s32 	%rd7, %r241, 4;
	add.s64 	%rd8, %rd1, %rd7;
	ld.global.u32 	%r60, [%rd8];
	mul.hi.s32 	%r61, %r60, 351956347;
	shr.u32 	%r62, %r61, 31;
	shr.s32 	%r63, %r61, 7;
	add.s32 	%r64, %r63, %r62;
	min.s32 	%r65, %r64, 63;
	mul.wide.s32 	%rd9, %r65, 4;
	add.s64 	%rd10, %rd2, %rd9;
	ld.local.u32 	%r66, [%rd10];
	add.s32 	%r67, %r66, 1;
	st.local.u32 	[%rd10], %r67;
	add.s32 	%r241, %r241, 1;
	add.s32 	%r239, %r239, 1;
	setp.ne.s32 	%p3, %r239, 0;
	@%p3 bra 	$L__BB0_3;
$L__BB0_4:
	sub.s32 	%r68, %r3, %r4;
	setp.gt.u32 	%p4, %r68, -4;
	@%p4 bra 	$L__BB0_7;
	sub.s32 	%r242, %r241, %r4;
	add.s64 	%rd3, %rd1, 8;
$L__BB0_6:
	mul.wide.s32 	%rd11, %r241, 4;
	add.s64 	%rd12, %rd3, %rd11;
	ld.global.u32 	%r69, [%rd12+-8];
	mul.hi.s32 	%r70, %r69, 351956347;
	shr.u32 	%r71, %r70, 31;
	shr.s32 	%r72, %r70, 7;
	add.s32 	%r73, %r72, %r71;
	min.s32 	%r74, %r73, 63;
	mul.wide.s32 	%rd13, %r74, 4;
	add.s64 	%rd14, %rd2, %rd13;
	ld.local.u32 	%r75, [%rd14];
	add.s32 	%r76, %r75, 1;
	st.local.u32 	[%rd14], %r76;
	ld.global.u32 	%r77, [%rd12+-4];
	mul.hi.s32 	%r78, %r77, 351956347;
	shr.u32 	%r79, %r78, 31;
	shr.s32 	%r80, %r78, 7;
	add.s32 	%r81, %r80, %r79;
	min.s32 	%r82, %r81, 63;
	mul.wide.s32 	%rd15, %r82, 4;
	add.s64 	%rd16, %rd2, %rd15;
	ld.local.u32 	%r83, [%rd16];
	add.s32 	%r84, %r83, 1;
	st.local.u32 	[%rd16], %r84;
	ld.global.u32 	%r85, [%rd12];
	mul.hi.s32 	%r86, %r85, 351956347;
	shr.u32 	%r87, %r86, 31;
	shr.s32 	%r88, %r86, 7;
	add.s32 	%r89, %r88, %r87;
	min.s32 	%r90, %r89, 63;
	mul.wide.s32 	%rd17, %r90, 4;
	add.s64 	%rd18, %rd2, %rd17;
	ld.local.u32 	%r91, [%rd18];
	add.s32 	%r92, %r91, 1;
	st.local.u32 	[%rd18], %r92;
	ld.global.u32 	%r93, [%rd12+4];
	mul.hi.s32 	%r94, %r93, 351956347;
	shr.u32 	%r95, %r94, 31;
	shr.s32 	%r96, %r94, 7;
	add.s32 	%r97, %r96, %r95;
	min.s32 	%r98, %r97, 63;
	mul.wide.s32 	%rd19, %r98, 4;
	add.s64 	%rd20, %rd2, %rd19;
	ld.local.u32 	%r99, [%rd20];
	add.s32 	%r100, %r99, 1;
	st.local.u32 	[%rd20], %r100;
	add.s32 	%r241, %r241, 4;
	add.s32 	%r242, %r242, 4;
	setp.eq.s32 	%p5, %r242, 0;
	@%p5 bra 	$L__BB0_7;
	bra.uni 	$L__BB0_6;
$L__BB0_7:
	shl.b32 	%r101, %r2, 8;
	mov.u32 	%r102, _ZZ6binnerPiS_iiE13block_results;
	add.s32 	%r13, %r102, %r101;
	ld.local.v4.u32 	{%r103, %r104, %r105, %r106}, [%rd2];
	st.shared.u32 	[%r13], %r103;
	st.shared.u32 	[%r13+4], %r104;
	st.shared.u32 	[%r13+8], %r105;
	st.shared.u32 	[%r13+12], %r106;
	ld.local.v4.u32 	{%r107, %r108, %r109, %r110}, [%rd2+16];
	st.shared.u32 	[%r13+16], %r107;
	st.shared.u32 	[%r13+20], %r108;
	st.shared.u32 	[%r13+24], %r109;
	st.shared.u32 	[%r13+28], %r110;
	ld.local.v4.u32 	{%r111, %r112, %r113, %r114}, [%rd2+32];
	st.shared.u32 	[%r13+32], %r111;
	st.shared.u32 	[%r13+36], %r112;
	st.shared.u32 	[%r13+40], %r113;
	st.shared.u32 	[%r13+44], %r114;
	ld.local.v4.u32 	{%r115, %r116, %r117, %r118}, [%rd2+48];
	st.shared.u32 	[%r13+48], %r115;
	st.shared.u32 	[%r13+52], %r116;
	st.shared.u32 	[%r13+56], %r117;
	st.shared.u32 	[%r13+60], %r118;
	ld.local.v4.u32 	{%r119, %r120, %r121, %r122}, [%rd2+64];
	st.shared.u32 	[%r13+64], %r119;
	st.shared.u32 	[%r13+68], %r120;
	st.shared.u32 	[%r13+72], %r121;
	st.shared.u32 	[%r13+76], %r122;
	ld.local.v4.u32 	{%r123, %r124, %r125, %r126}, [%rd2+80];
	st.shared.u32 	[%r13+80], %r123;
	st.shared.u32 	[%r13+84], %r124;
	st.shared.u32 	[%r13+88], %r125;
	st.shared.u32 	[%r13+92], %r126;
	ld.local.v4.u32 	{%r127, %r128, %r129, %r130}, [%rd2+96];
	st.shared.u32 	[%r13+96], %r127;
	st.shared.u32 	[%r13+100], %r128;
	st.shared.u32 	[%r13+104], %r129;
	st.shared.u32 	[%r13+108], %r130;
	ld.local.v4.u32 	{%r131, %r132, %r133, %r134}, [%rd2+112];
	st.shared.u32 	[%r13+112], %r131;
	st.shared.u32 	[%r13+116], %r132;
	st.shared.u32 	[%r13+120], %r133;
	st.shared.u32 	[%r13+124], %r134;
	ld.local.v4.u32 	{%r135, %r136, %r137, %r138}, [%rd2+128];
	st.shared.u32 	[%r13+128], %r135;
	st.shared.u32 	[%r13+132], %r136;
	st.shared.u32 	[%r13+136], %r137;
	st.shared.u32 	[%r13+140], %r138;
	ld.local.v4.u32 	{%r139, %r140, %r141, %r142}, [%rd2+144];
	st.shared.u32 	[%r13+144], %r139;
	st.shared.u32 	[%r13+148], %r140;
	st.shared.u32 	[%r13+152], %r141;
	st.shared.u32 	[%r13+156], %r142;
	ld.local.v4.u32 	{%r143, %r144, %r145, %r146}, [%rd2+160];
	st.shared.u32 	[%r13+160], %r143;
	st.shared.u32 	[%r13+164], %r144;
	st.shared.u32 	[%r13+168], %r145;
	st.shared.u32 	[%r13+172], %r146;
	ld.local.v4.u32 	{%r147, %r148, %r149, %r150}, [%rd2+176];
	st.shared.u32 	[%r13+176], %r147;
	st.shared.u32 	[%r13+180], %r148;
	st.shared.u32 	[%r13+184], %r149;
	st.shared.u32 	[%r13+188], %r150;
	ld.local.v4.u32 	{%r151, %r152, %r153, %r154}, [%rd2+192];
	st.shared.u32 	[%r13+192], %r151;
	st.shared.u32 	[%r13+196], %r152;
	st.shared.u32 	[%r13+200], %r153;
	st.shared.u32 	[%r13+204], %r154;
	ld.local.v4.u32 	{%r155, %r156, %r157, %r158}, [%rd2+208];
	st.shared.u32 	[%r13+208], %r155;
	st.shared.u32 	[%r13+212], %r156;
	st.shared.u32 	[%r13+216], %r157;
	st.shared.u32 	[%r13+220], %r158;
	ld.local.v4.u32 	{%r159, %r160, %r161, %r162}, [%rd2+224];
	st.shared.u32 	[%r13+224], %r159;
	st.shared.u32 	[%r13+228], %r160;
	st.shared.u32 	[%r13+232], %r161;
	st.shared.u32 	[%r13+236], %r162;
	ld.local.v4.u32 	{%r163, %r164, %r165, %r166}, [%rd2+240];
	st.shared.u32 	[%r13+240], %r163;
	st.shared.u32 	[%r13+244], %r164;
	st.shared.u32 	[%r13+248], %r165;
	st.shared.u32 	[%r13+252], %r166;
	bar.sync 	0;
	setp.lt.u32 	%p6, %r2, 64;
	@%p6 bra 	$L__BB0_8;
	bra.uni 	$L__BB0_21;
$L__BB0_8:
	and.b32  	%r18, %r1, 15;
	setp.lt.u32 	%p7, %r1, 16;
	mov.b32 	%r251, 0;
	mov.u32 	%r259, %r251;
	@%p7 bra 	$L__BB0_11;
	and.b32  	%r251, %r1, 2032;
	and.b32  	%r170, %r1, -16;
	neg.s32 	%r245, %r170;
	shl.b32 	%r171, %r2, 2;
	add.s32 	%r173, %r171, %r102;
	add.s32 	%r244, %r173, 2048;
	mov.b32 	%r259, 0;
$L__BB0_10:
	.pragma "nounroll";
	ld.shared.u32 	%r174, [%r244+-2048];
	add.s32 	%r175, %r174, %r259;
	ld.shared.u32 	%r176, [%r244+-1792];
	add.s32 	%r177, %r176, %r175;
	ld.shared.u32 	%r178, [%r244+-1536];
	add.s32 	%r179, %r178, %r177;
	ld.shared.u32 	%r180, [%r244+-1280];
	add.s32 	%r181, %r180, %r179;
	ld.shared.u32 	%r182, [%r244+-1024];
	add.s32 	%r183, %r182, %r181;
	ld.shared.u32 	%r184, [%r244+-768];
	add.s32 	%r185, %r184, %r183;
	ld.shared.u32 	%r186, [%r244+-512];
	add.s32 	%r187, %r186, %r185;
	ld.shared.u32 	%r188, [%r244+-256];
	add.s32 	%r189, %r188, %r187;
	ld.shared.u32 	%r190, [%r244];
	add.s32 	%r191, %r190, %r189;
	ld.shared.u32 	%r192, [%r244+256];
	add.s32 	%r193, %r192, %r191;
	ld.shared.u32 	%r194, [%r244+512];
	add.s32 	%r195, %r194, %r193;
	ld.shared.u32 	%r196, [%r244+768];
	add.s32 	%r197, %r196, %r195;
	ld.shared.u32 	%r198, [%r244+1024];
	add.s32 	%r199, %r198, %r197;
	ld.shared.u32 	%r200, [%r244+1280];
	add.s32 	%r201, %r200, %r199;
	ld.shared.u32 	%r202, [%r244+1536];
	add.s32 	%r203, %r202, %r201;
	ld.shared.u32 	%r204, [%r244+1792];
	add.s32 	%r259, %r204, %r203;
	add.s32 	%r245, %r245, 16;
	add.s32 	%r244, %r244, 4096;
	setp.ne.s32 	%p8, %r245, 0;
	@%p8 bra 	$L__BB0_10;
$L__BB0_11:
	setp.eq.s32 	%p9, %r18, 0;
	@%p9 bra 	$L__BB0_20;
	mad.lo.s32 	%r31, %r2, -252, %r13;
	and.b32  	%r32, %r1, 7;
	setp.lt.u32 	%p10, %r18, 8;
	@%p10 bra 	$L__BB0_14;
	shl.b32 	%r206, %r251, 8;
	add.s32 	%r207, %r31, %r206;
	ld.shared.u32 	%r208, [%r207];
	add.s32 	%r209, %r208, %r259;
	ld.shared.u32 	%r210, [%r207+256];
	add.s32 	%r211, %r210, %r209;
	ld.shared.u32 	%r212, [%r207+512];
	add.s32 	%r213, %r212, %r211;
	ld.shared.u32 	%r214, [%r207+768];
	add.s32 	%r215, %r214, %r213;
	ld.shared.u32 	%r216, [%r207+1024];
	add.s32 	%r217, %r216, %r215;
	ld.shared.u32 	%r218, [%r207+1280];
	add.s32 	%r219, %r218, %r217;
	ld.shared.u32 	%r220, [%r207+1536];
	add.s32 	%r221, %r220, %r219;
	ld.shared.u32 	%r222, [%r207+1792];
	add.s32 	%r259, %r222, %r221;
	add.s32 	%r251, %r251, 8;
$L__BB0_14:
	setp.eq.s32 	%p11, %r32, 0;
	@%p11 bra 	$L__BB0_20;
	and.b32  	%r38, %r1, 3;
	setp.lt.u32 	%p12, %r32, 4;
	@%p12 bra 	$L__BB0_17;
	shl.b32 	%r224, %r251, 8;
	add.s32 	%r225, %r31, %r224;
	ld.shared.u32 	%r226, [%r225];
	add.s32 	%r227, %r226, %r259;
	ld.shared.u32 	%r228, [%r225+256];
	add.s32 	%r229, %r228, %r227;
	ld.shared.u32 	%r230, [%r225+512];
	add.s32 	%r231, %r230, %r229;
	ld.shared.u32 	%r232, [%r225+768];
	add.s32 	%r259, %r232, %r231;
	add.s32 	%r251, %r251, 4;
$L__BB0_17:
	setp.eq.s32 	%p13, %r38, 0;
	@%p13 bra 	$L__BB0_20;
	shl.b32 	%r233, %r251, 8;
	shl.b32 	%r234, %r2, 2;
	add.s32 	%r235, %r233, %r234;
	add.s32 	%r257, %r102, %r235;
	neg.s32 	%r256, %r38;
$L__BB0_19:
	.pragma "nounroll";
	ld.shared.u32 	%r237, [%r257];
	add.s32 	%r259, %r237, %r259;
	add.s32 	%r257, %r257, 256;
	add.s32 	%r256, %r256, 1;
	setp.ne.s32 	%p14, %r256, 0;
	@%p14 bra 	$L__BB0_19;
$L__BB0_20:
	cvta.to.global.u64 	%rd21, %rd4;
	mul.wide.u32 	%rd22, %r2, 4;
	add.s64 	%rd23, %rd21, %rd22;
	atom.global.add.u32 	%r238, [%rd23], %r259;
$L__BB0_21:
	ret;

}


// ===== COMPILED SASS (sm_100) =====

	.target	sm_100

	.elftype	@"ET_EXEC"


//--------------------- .note.nv.tkinfo           --------------------------
	.section	.note.nv.tkinfo,"",@"SHT_NOTE"
	.sectionflags	@"SHF_NOTE_NV_TKINFO"
	.tkinfo
        /*0018*/ 	.word	0x00000002
        /*0030*/ 	.string	""
        /*0030*/ 	.string	"ptxas"
        /*0030*/ 	.string	"Cuda compilation tools, release 13.0, V13.0.88"
        /*0030*/ 	.string	"Build cuda_13.0.r13.0/compiler.36424714_0"
        /*0030*/ 	.string	"-arch sm_100 -m 64 "



//--------------------- .note.nv.cuinfo           --------------------------
	.section	.note.nv.cuinfo,"",@"SHT_NOTE"
	.sectionflags	@"SHF_NOTE_NV_CUINFO"
        /*0018*/ 	.short	0x0002
        /*001a*/ 	.short	0x0064
        /*001c*/ 	.short	0x0082
	.zero		2


//--------------------- .nv.info                  --------------------------
	.section	.nv.info,"",@"SHT_CUDA_INFO"
	.align	4


	//----- nvinfo : EIATTR_REGCOUNT
	.align		4
        /*0000*/ 	.byte	0x04, 0x2f
        /*0002*/ 	.short	(.L_1 - .L_0)
	.align		4
.L_0:
        /*0004*/ 	.word	index@(_Z6binnerPiS_ii)
        /*0008*/ 	.word	0x0000001e


	//----- nvinfo : EIATTR_FRAME_SIZE
	.align		4
.L_1:
        /*000c*/ 	.byte	0x04, 0x11
        /*000e*/ 	.short	(.L_3 - .L_2)
	.align		4
.L_2:
        /*0010*/ 	.word	index@(_Z6binnerPiS_ii)
        /*0014*/ 	.word	0x00000100


	//----- nvinfo : EIATTR_MIN_STACK_SIZE
	.align		4
.L_3:
        /*0018*/ 	.byte	0x04, 0x12
        /*001a*/ 	.short	(.L_5 - .L_4)
	.align		4
.L_4:
        /*001c*/ 	.word	index@(_Z6binnerPiS_ii)
        /*0020*/ 	.word	0x00000100
.L_5:


//--------------------- .nv.compat                --------------------------
	.section	.nv.compat,"",@"SHT_CUDA_COMPAT_INFO"
	.align	4
        /*0000*/ 	.byte	0x02, 0x09, 0x00, 0x00, 0x02, 0x02, 0x01, 0x00, 0x02, 0x05, 0x05, 0x00, 0x03, 0x07, 0x01, 0x01
        /*0010*/ 	.byte	0x02, 0x03, 0x00, 0x00, 0x02, 0x06, 0x01, 0x00, 0x04, 0x0b, 0x08, 0x00, 0x09, 0x00, 0x00, 0x00
        /*0020*/ 	.byte	0x00, 0x00, 0x00, 0x00


//--------------------- .nv.info._Z6binnerPiS_ii  --------------------------
	.section	.nv.info._Z6binnerPiS_ii,"",@"SHT_CUDA_INFO"
	.sectionflags	@""
	.align	4


	//----- nvinfo : EIATTR_CUDA_API_VERSION
	.align		4
        /*0000*/ 	.byte	0x04, 0x37
        /*0002*/ 	.short	(.L_7 - .L_6)
.L_6:
        /*0004*/ 	.word	0x00000082


	//----- nvinfo : EIATTR_KPARAM_INFO
	.align		4
.L_7:
        /*0008*/ 	.byte	0x04, 0x17
        /*000a*/ 	.short	(.L_9 - .L_8)
.L_8:
        /*000c*/ 	.word	0x00000000
        /*0010*/ 	.short	0x0003
        /*0012*/ 	.short	0x0014
        /*0014*/ 	.byte	0x00, 0xf0, 0x11, 0x00


	//----- nvinfo : EIATTR_KPARAM_INFO
	.align		4
.L_9:
        /*0018*/ 	.byte	0x04, 0x17
        /*001a*/ 	.short	(.L_11 - .L_10)
.L_10:
        /*001c*/ 	.word	0x00000000
        /*0020*/ 	.short	0x0002
        /*0022*/ 	.short	0x0010
        /*0024*/ 	.byte	0x00, 0xf0, 0x11, 0x00


	//----- nvinfo : EIATTR_KPARAM_INFO
	.align		4
.L_11:
        /*0028*/ 	.byte	0x04, 0x17
        /*002a*/ 	.short	(.L_13 - .L_12)
.L_12:
        /*002c*/ 	.word	0x00000000
        /*0030*/ 	.short	0x0001
        /*0032*/ 	.short	0x0008
        /*0034*/ 	.byte	0x00, 0xf5, 0x21, 0x00


	//----- nvinfo : EIATTR_KPARAM_INFO
	.align		4
.L_13:
        /*0038*/ 	.byte	0x04, 0x17
        /*003a*/ 	.short	(.L_15 - .L_14)
.L_14:
        /*003c*/ 	.word	0x00000000
        /*0040*/ 	.short	0x0000
        /*0042*/ 	.short	0x0000
        /*0044*/ 	.byte	0x00, 0xf5, 0x21, 0x00


	//----- nvinfo : EIATTR_SPARSE_MMA_MASK
	.align		4
.L_15:
        /*0048*/ 	.byte	0x03, 0x50
        /*004a*/ 	.short	0x0000


	//----- nvinfo : EIATTR_MAXREG_COUNT
	.align		4
        /*004c*/ 	.byte	0x03, 0x1b
        /*004e*/ 	.short	0x00ff


	//----- nvinfo : EIATTR_NUM_BARRIERS
	.align		4
        /*0050*/ 	.byte	0x02, 0x4c
        /*0052*/ 	.byte	0x01
	.zero		1


	//----- nvinfo : EIATTR_MERCURY_ISA_VERSION
	.align		4
        /*0054*/ 	.byte	0x03, 0x5f
        /*0056*/ 	.short	0x0101


	//----- nvinfo : EIATTR_VRC_CTA_INIT_COUNT
	.align		4
        /*0058*/ 	.byte	0x02, 0x4a
	.zero		1
	.zero		1


	//----- nvinfo : EIATTR_EXIT_INSTR_OFFSETS
	.align		4
        /*005c*/ 	.byte	0x04, 0x1c
        /*005e*/ 	.short	(.L_17 - .L_16)


	//   ....[0]....
.L_16:
        /*0060*/ 	.word	0x00000890


	//   ....[1]....
        /*0064*/ 	.word	0x00000e00


	//----- nvinfo : EIATTR_CRS_STACK_SIZE
	.align		4
.L_17:
        /*0068*/ 	.byte	0x04, 0x1e
        /*006a*/ 	.short	(.L_19 - .L_18)
.L_18:
        /*006c*/ 	.word	0x00000000


	//----- nvinfo : EIATTR_CBANK_PARAM_SIZE
	.align		4
.L_19:
        /*0070*/ 	.byte	0x03, 0x19
        /*0072*/ 	.short	0x0018


	//----- nvinfo : EIATTR_PARAM_CBANK
	.align		4
        /*0074*/ 	.byte	0x04, 0x0a
        /*0076*/ 	.short	(.L_21 - .L_20)
	.align		4
.L_20:
        /*0078*/ 	.word	index@(.nv.constant0._Z6binnerPiS_ii)
        /*007c*/ 	.short	0x0380
        /*007e*/ 	.short	0x0018


	//----- nvinfo : EIATTR_SW_WAR
	.align		4
.L_21:
        /*0080*/ 	.byte	0x04, 0x36
        /*0082*/ 	.short	(.L_23 - .L_22)
.L_22:
        /*0084*/ 	.word	0x00000008
.L_23:


//--------------------- .nv.callgraph             --------------------------
	.section	.nv.callgraph,"",@"SHT_CUDA_CALLGRAPH"
	.align	4
	.sectionentsize	8
	.align		4
        /*0000*/ 	.word	0x00000000
	.align		4
        /*0004*/ 	.word	0xffffffff
	.align		4
        /*0008*/ 	.word	0x00000000
	.align		4
        /*000c*/ 	.word	0xfffffffe
	.align		4
        /*0010*/ 	.word	0x00000000
	.align		4
        /*0014*/ 	.word	0xfffffffd
	.align		4
        /*0018*/ 	.word	0x00000000
	.align		4
        /*001c*/ 	.word	0xfffffffc


//--------------------- .text._Z6binnerPiS_ii     --------------------------
	.section	.text._Z6binnerPiS_ii,"ax",@progbits
	.align	128
        .global         _Z6binnerPiS_ii
        .type           _Z6binnerPiS_ii,@function
        .size           _Z6binnerPiS_ii,(.L_x_13 - _Z6binnerPiS_ii)
        .other          _Z6binnerPiS_ii,@"STO_CUDA_ENTRY STV_DEFAULT"
_Z6binnerPiS_ii:
.text._Z6binnerPiS_ii:
[----:B------:R-:W0:Y:S01]  /*0000*/  LDC R1, c[0x0][0x37c] ;  /* 0x0000df00ff017b82 */ /* 0x000e220000000800 */
[----:B------:R-:W1:Y:S07]  /*0010*/  S2R R0, SR_TID.X ;  /* 0x0000000000007919 */ /* 0x000e6e0000002100 */
[----:B------:R-:W1:Y:S01]  /*0020*/  S2UR UR4, SR_CTAID.X ;  /* 0x00000000000479c3 */ /* 0x000e620000002500 */
[----:B0-----:R-:W-:Y:S01]  /*0030*/  VIADD R1, R1, 0xffffff00 ;  /* 0xffffff0001017836 */ /* 0x001fe20000000000 */
[----:B------:R-:W0:Y:S01]  /*0040*/  LDCU.64 UR6, c[0x0][0x358] ;  /* 0x00006b00ff0677ac */ /* 0x000e220008000a00 */
[----:B------:R-:W-:Y:S03]  /*0050*/  BSSY.RECONVERGENT B0, `(.L_x_0) ;  /* 0x000005d000007945 */ /* 0x000fe60003800200 */
[----:B------:R2:W-:Y:S02]  /*0060*/  STL.128 [R1], RZ ;  /* 0x000000ff01007387 */ /* 0x0005e40000100c00 */
[----:B------:R-:W1:Y:S02]  /*0070*/  LDC R2, c[0x0][0x360] ;  /* 0x0000d800ff027b82 */ /* 0x000e640000000800 */
[----:B------:R2:W-:Y:S04]  /*0080*/  STL.128 [R1+0x10], RZ ;  /* 0x000010ff01007387 */ /* 0x0005e80000100c00 */
[----:B------:R2:W-:Y:S02]  /*0090*/  STL.128 [R1+0x20], RZ ;  /* 0x000020ff01007387 */ /* 0x0005e40000100c00 */
[----:B------:R-:W3:Y:S02]  /*00a0*/  LDC.64 R4, c[0x0][0x390] ;  /* 0x0000e400ff047b82 */ /* 0x000ee40000000a00 */
[----:B------:R2:W-:Y:S04]  /*00b0*/  STL.128 [R1+0x30], RZ ;  /* 0x000030ff01007387 */ /* 0x0005e80000100c00 */
[----:B------:R2:W-:Y:S04]  /*00c0*/  STL.128 [R1+0x40], RZ ;  /* 0x000040ff01007387 */ /* 0x0005e80000100c00 */
[----:B------:R2:W-:Y:S04]  /*00d0*/  STL.128 [R1+0x50], RZ ;  /* 0x000050ff01007387 */ /* 0x0005e80000100c00 */
[----:B------:R2:W-:Y:S01]  /*00e0*/  STL.128 [R1+0x60], RZ ;  /* 0x000060ff01007387 */ /* 0x0005e20000100c00 */
[----:B-1----:R-:W-:-:S03]  /*00f0*/  IMAD R3, R2, UR4, R0 ;  /* 0x0000000402037c24 */ /* 0x002fc6000f8e0200 */
[----:B------:R2:W-:Y:S04]  /*0100*/  STL.128 [R1+0x70], RZ ;  /* 0x000070ff01007387 */ /* 0x0005e80000100c00 */
[----:B------:R2:W-:Y:S01]  /*0110*/  STL.128 [R1+0x80], RZ ;  /* 0x000080ff01007387 */ /* 0x0005e20000100c00 */
[----:B---3--:R-:W-:-:S03]  /*0120*/  IMAD R3, R3, R4, RZ ;  /* 0x0000000403037224 */ /* 0x008fc600078e02ff */
[----:B------:R2:W-:Y:S02]  /*0130*/  STL.128 [R1+0x90], RZ ;  /* 0x000090ff01007387 */ /* 0x0005e40000100c00 */
[C---:B------:R-:W-:Y:S02]  /*0140*/  VIADDMNMX R4, R3.reuse, R4, R5, PT ;  /* 0x0000000403047246 */ /* 0x040fe40003800105 */
[----:B------:R2:W-:Y:S02]  /*0150*/  STL.128 [R1+0xa0], RZ ;  /* 0x0000a0ff01007387 */ /* 0x0005e40000100c00 */
[----:B------:R-:W-:Y:S02]  /*0160*/  ISETP.GE.AND P0, PT, R3, R4, PT ;  /* 0x000000040300720c */ /* 0x000fe40003f06270 */
[----:B------:R2:W-:Y:S04]  /*0170*/  STL.128 [R1+0xb0], RZ ;  /* 0x0000b0ff01007387 */ /* 0x0005e80000100c00 */
[----:B------:R2:W-:Y:S04]  /*0180*/  STL.128 [R1+0xc0], RZ ;  /* 0x0000c0ff01007387 */ /* 0x0005e80000100c00 */
[----:B------:R2:W-:Y:S04]  /*0190*/  STL.128 [R1+0xd0], RZ ;  /* 0x0000d0ff01007387 */ /* 0x0005e80000100c00 */
[----:B------:R2:W-:Y:S04]  /*01a0*/  STL.128 [R1+0xe0], RZ ;  /* 0x0000e0ff01007387 */ /* 0x0005e80000100c00 */
[----:B------:R2:W-:Y:S01]  /*01b0*/  STL.128 [R1+0xf0], RZ ;  /* 0x0000f0ff01007387 */ /* 0x0005e20000100c00 */
[----:B0-----:R-:W-:Y:S05]  /*01c0*/  @P0 BRA `(.L_x_1) ;  /* 0x0000000400140947 */ /* 0x001fea0003800000 */
[----:B------:R-:W-:Y:S01]  /*01d0*/  IMAD.IADD R5, R4, 0x1, -R3 ;  /* 0x0000000104057824 */ /* 0x000fe200078e0a03 */
[----:B------:R-:W-:Y:S01]  /*01e0*/  BSSY.RECONVERGENT B1, `(.L_x_2) ;  /* 0x0000015000017945 */ /* 0x000fe20003800200 */
[----:B------:R-:W-:-:S03]  /*01f0*/  IMAD.IADD R6, R3, 0x1, -R4 ;  /* 0x0000000103067824 */ /* 0x000fc600078e0a04 */
[----:B------:R-:W-:Y:S02]  /*0200*/  LOP3.LUT P1, R5, R5, 0x3, RZ, 0xc0, !PT ;  /* 0x0000000305057812 */ /* 0x000fe4000782c0ff */
[----:B------:R-:W-:-:S11]  /*0210*/  ISETP.GT.U32.AND P0, PT, R6, -0x4, PT ;  /* 0xfffffffc0600780c */ /* 0x000fd60003f04070 */
[----:B------:R-:W-:Y:S05]  /*0220*/  @!P1 BRA `(.L_x_3) ;  /* 0x0000000000409947 */ /* 0x000fea0003800000 */
[----:B------:R-:W0:Y:S01]  /*0230*/  LDC.64 R6, c[0x0][0x380] ;  /* 0x0000e000ff067b82 */ /* 0x000e220000000a00 */
[----:B------:R-:W-:-:S07]  /*0240*/  IMAD.MOV R5, RZ, RZ, -R5 ;  /* 0x000000ffff057224 */ /* 0x000fce00078e0a05 */
.L_x_4:
[----:B0-----:R-:W-:-:S06]  /*0250*/  IMAD.WIDE R8, R3, 0x4, R6 ;  /* 0x0000000403087825 */ /* 0x001fcc00078e0206 */
[----:B------:R-:W3:Y:S02]  /*0260*/  LDG.E R8, desc[UR6][R8.64] ;  /* 0x0000000608087981 */ /* 0x000ee4000c1e1900 */
[----:B-1-3--:R-:W-:-:S05]  /*0270*/  IMAD.HI R10, R8, 0x14fa6d7b, RZ ;  /* 0x14fa6d7b080a7827 */ /* 0x00afca00078e02ff */
[----:B------:R-:W-:-:S04]  /*0280*/  SHF.R.U32.HI R11, RZ, 0x1f, R10 ;  /* 0x0000001fff0b7819 */ /* 0x000fc8000001160a */
[----:B------:R-:W-:-:S04]  /*0290*/  LEA.HI.SX32 R11, R10, R11, 0x19 ;  /* 0x0000000b0a0b7211 */ /* 0x000fc800078fcaff */
[----:B------:R-:W-:-:S05]  /*02a0*/  VIMNMX R10, PT, PT, R11, 0x3f, PT ;  /* 0x0000003f0b0a7848 */ /* 0x000fca0003fe0100 */
[----:B------:R-:W-:-:S05]  /*02b0*/  IMAD R10, R10, 0x4, R1 ;  /* 0x000000040a0a7824 */ /* 0x000fca00078e0201 */
[----:B------:R-:W3:Y:S01]  /*02c0*/  LDL R11, [R10] ;  /* 0x000000000a0b7983 */ /* 0x000ee20000100800 */
[----:B------:R-:W-:Y:S02]  /*02d0*/  VIADD R5, R5, 0x1 ;  /* 0x0000000105057836 */ /* 0x000fe40000000000 */
[----:B------:R-:W-:-:S03]  /*02e0*/  VIADD R3, R3, 0x1 ;  /* 0x0000000103037836 */ /* 0x000fc60000000000 */
[----:B------:R-:W-:Y:S01]  /*02f0*/  ISETP.NE.AND P1, PT, R5, RZ, PT ;  /* 0x000000ff0500720c */ /* 0x000fe20003f25270 */
[----:B---3--:R-:W-:-:S05]  /*0300*/  VIADD R11, R11, 0x1 ;  /* 0x000000010b0b7836 */ /* 0x008fca0000000000 */
[----:B------:R1:W-:Y:S07]  /*0310*/  STL [R10], R11 ;  /* 0x0000000b0a007387 */ /* 0x0003ee0000100800 */
[----:B------:R-:W-:Y:S05]  /*0320*/  @P1 BRA `(.L_x_4) ;  /* 0xfffffffc00c81947 */ /* 0x000fea000383ffff */
.L_x_3:
[----:B------:R-:W-:Y:S05]  /*0330*/  BSYNC.RECONVERGENT B1 ;  /* 0x0000000000017941 */ /* 0x000fea0003800200 */
.L_x_2:
[----:B------:R-:W-:Y:S05]  /*0340*/  @P0 BRA `(.L_x_1) ;  /* 0x0000000000b40947 */ /* 0x000fea0003800000 */
[----:B------:R-:W0:Y:S01]  /*0350*/  LDC.64 R6, c[0x0][0x380] ;  /* 0x0000e000ff067b82 */ /* 0x000e220000000a00 */
[----:B------:R-:W-:Y:S01]  /*0360*/  IMAD.IADD R8, R3, 0x1, -R4 ;  /* 0x0000000103087824 */ /* 0x000fe200078e0a04 */
[----:B0-----:R-:W-:-:S05]  /*0370*/  IADD3 R6, P0, PT, R6, 0x8, RZ ;  /* 0x0000000806067810 */ /* 0x001fca0007f1e0ff */
[----:B------:R-:W-:-:S08]  /*0380*/  IMAD.X R7, RZ, RZ, R7, P0 ;  /* 0x000000ffff077224 */ /* 0x000fd000000e0607 */
.L_x_5:
[----:B---3--:R-:W-:-:S05]  /*0390*/  IMAD.WIDE R4, R3, 0x4, R6 ;  /* 0x0000000403047825 */ /* 0x008fca00078e0206 */
[----:B------:R-:W3:Y:S04]  /*03a0*/  LDG.E R9, desc[UR6][R4.64+-0x8] ;  /* 0xfffff80604097981 */ /* 0x000ee8000c1e1900 */
[----:B-1----:R-:W4:Y:S04]  /*03b0*/  LDG.E R11, desc[UR6][R4.64+-0x4] ;  /* 0xfffffc06040b7981 */ /* 0x002f28000c1e1900 */
[----:B------:R-:W5:Y:S04]  /*03c0*/  LDG.E R13, desc[UR6][R4.64] ;  /* 0x00000006040d7981 */ /* 0x000f68000c1e1900 */
[----:B------:R-:W2:Y:S01]  /*03d0*/  LDG.E R15, desc[UR6][R4.64+0x4] ;  /* 0x00000406040f7981 */ /* 0x000ea2000c1e1900 */
[----:B---3--:R-:W-:-:S05]  /*03e0*/  IMAD.HI R9, R9, 0x14fa6d7b, RZ ;  /* 0x14fa6d7b09097827 */ /* 0x008fca00078e02ff */
[----:B------:R-:W-:-:S04]  /*03f0*/  SHF.R.U32.HI R10, RZ, 0x1f, R9 ;  /* 0x0000001fff0a7819 */ /* 0x000fc80000011609 */
[----:B------:R-:W-:-:S04]  /*0400*/  LEA.HI.SX32 R10, R9, R10, 0x19 ;  /* 0x0000000a090a7211 */ /* 0x000fc800078fcaff */
[----:B------:R-:W-:-:S05]  /*0410*/  VIMNMX R10, PT, PT, R10, 0x3f, PT ;  /* 0x0000003f0a0a7848 */ /* 0x000fca0003fe0100 */
[----:B------:R-:W-:-:S05]  /*0420*/  IMAD R10, R10, 0x4, R1 ;  /* 0x000000040a0a7824 */ /* 0x000fca00078e0201 */
[----:B------:R-:W3:Y:S01]  /*0430*/  LDL R9, [R10] ;  /* 0x000000000a097983 */ /* 0x000ee20000100800 */
[----:B----4-:R-:W-:-:S05]  /*0440*/  IMAD.HI R11, R11, 0x14fa6d7b, RZ ;  /* 0x14fa6d7b0b0b7827 */ /* 0x010fca00078e02ff */
[----:B------:R-:W-:-:S04]  /*0450*/  SHF.R.U32.HI R12, RZ, 0x1f, R11 ;  /* 0x0000001fff0c7819 */ /* 0x000fc8000001160b */
[----:B------:R-:W-:-:S04]  /*0460*/  LEA.HI.SX32 R12, R11, R12, 0x19 ;  /* 0x0000000c0b0c7211 */ /* 0x000fc800078fcaff */
[----:B------:R-:W-:-:S05]  /*0470*/  VIMNMX R12, PT, PT, R12, 0x3f, PT ;  /* 0x0000003f0c0c7848 */ /* 0x000fca0003fe0100 */
[----:B------:R-:W-:Y:S02]  /*0480*/  IMAD R12, R12, 0x4, R1 ;  /* 0x000000040c0c7824 */ /* 0x000fe400078e0201 */
[----:B---3--:R-:W-:-:S05]  /*0490*/  VIADD R9, R9, 0x1 ;  /* 0x0000000109097836 */ /* 0x008fca0000000000 */
[----:B------:R0:W-:Y:S04]  /*04a0*/  STL [R10], R9 ;  /* 0x000000090a007387 */ /* 0x0001e80000100800 */
[----:B------:R-:W3:Y:S01]  /*04b0*/  LDL R11, [R12] ;  /* 0x000000000c0b7983 */ /* 0x000ee20000100800 */
[----:B-----5:R-:W-:-:S05]  /*04c0*/  IMAD.HI R13, R13, 0x14fa6d7b, RZ ;  /* 0x14fa6d7b0d0d7827 */ /* 0x020fca00078e02ff */
[----:B------:R-:W-:-:S04]  /*04d0*/  SHF.R.U32.HI R14, RZ, 0x1f, R13 ;  /* 0x0000001fff0e7819 */ /* 0x000fc8000001160d */
[----:B------:R-:W-:-:S04]  /*04e0*/  LEA.HI.SX32 R14, R13, R14, 0x19 ;  /* 0x0000000e0d0e7211 */ /* 0x000fc800078fcaff */
[----:B------:R-:W-:-:S05]  /*04f0*/  VIMNMX R14, PT, PT, R14, 0x3f, PT ;  /* 0x0000003f0e0e7848 */ /* 0x000fca0003fe0100 */
[----:B------:R-:W-:Y:S02]  /*0500*/  IMAD R14, R14, 0x4, R1 ;  /* 0x000000040e0e7824 */ /* 0x000fe400078e0201 */
[----:B---3--:R-:W-:-:S05]  /*0510*/  VIADD R11, R11, 0x1 ;  /* 0x000000010b0b7836 */ /* 0x008fca0000000000 */
[----:B------:R3:W-:Y:S04]  /*0520*/  STL [R12], R11 ;  /* 0x0000000b0c007387 */ /* 0x0007e80000100800 */
[----:B------:R-:W4:Y:S01]  /*0530*/  LDL R13, [R14] ;  /* 0x000000000e0d7983 */ /* 0x000f220000100800 */
[----:B--2---:R-:W-:-:S05]  /*0540*/  IMAD.HI R15, R15, 0x14fa6d7b, RZ ;  /* 0x14fa6d7b0f0f7827 */ /* 0x004fca00078e02ff */
[----:B0-----:R-:W-:-:S04]  /*0550*/  SHF.R.U32.HI R10, RZ, 0x1f, R15 ;  /* 0x0000001fff0a7819 */ /* 0x001fc8000001160f */
[----:B------:R-:W-:-:S04]  /*0560*/  LEA.HI.SX32 R10, R15, R10, 0x19 ;  /* 0x0000000a0f0a7211 */ /* 0x000fc800078fcaff */
[----:B------:R-:W-:-:S05]  /*0570*/  VIMNMX R10, PT, PT, R10, 0x3f, PT ;  /* 0x0000003f0a0a7848 */ /* 0x000fca0003fe0100 */
[----:B------:R-:W-:Y:S02]  /*0580*/  IMAD R10, R10, 0x4, R1 ;  /* 0x000000040a0a7824 */ /* 0x000fe400078e0201 */
[----:B----4-:R-:W-:-:S05]  /*0590*/  VIADD R13, R13, 0x1 ;  /* 0x000000010d0d7836 */ /* 0x010fca0000000000 */
[----:B------:R3:W-:Y:S04]  /*05a0*/  STL [R14], R13 ;  /* 0x0000000d0e007387 */ /* 0x0007e80000100800 */
[----:B------:R-:W2:Y:S01]  /*05b0*/  LDL R4, [R10] ;  /* 0x000000000a047983 */ /* 0x000ea20000100800 */
[----:B------:R-:W-:-:S05]  /*05c0*/  VIADD R8, R8, 0x4 ;  /* 0x0000000408087836 */ /* 0x000fca0000000000 */
[----:B------:R-:W-:Y:S01]  /*05d0*/  ISETP.NE.AND P0, PT, R8, RZ, PT ;  /* 0x000000ff0800720c */ /* 0x000fe20003f05270 */
[----:B------:R-:W-:Y:S02]  /*05e0*/  VIADD R3, R3, 0x4 ;  /* 0x0000000403037836 */ /* 0x000fe40000000000 */
[----:B--2---:R-:W-:-:S05]  /*05f0*/  VIADD R5, R4, 0x1 ;  /* 0x0000000104057836 */ /* 0x004fca0000000000 */
[----:B------:R3:W-:Y:S05]  /*0600*/  STL [R10], R5 ;  /* 0x000000050a007387 */ /* 0x0007ea0000100800 */
[----:B------:R-:W-:Y:S05]  /*0610*/  @P0 BRA `(.L_x_5) ;  /* 0xfffffffc005c0947 */ /* 0x000fea000383ffff */
.L_x_1:
[----:B------:R-:W-:Y:S05]  /*0620*/  BSYNC.RECONVERGENT B0 ;  /* 0x0000000000007941 */ /* 0x000fea0003800200 */
.L_x_0:
[----:B---3--:R-:W3:Y:S04]  /*0630*/  LDL.128 R4, [R1+0x10] ;  /* 0x0000100001047983 */ /* 0x008ee80000100c00 */
[----:B-1----:R-:W4:Y:S04]  /*0640*/  LDL.128 R8, [R1+0x20] ;  /* 0x0000200001087983 */ /* 0x002f280000100c00 */
[----:B------:R-:W5:Y:S04]  /*0650*/  LDL.128 R12, [R1+0x30] ;  /* 0x00003000010c7983 */ /* 0x000f680000100c00 */
[----:B------:R-:W2:Y:S04]  /*0660*/  LDL.128 R16, [R1+0x40] ;  /* 0x0000400001107983 */ /* 0x000ea80000100c00 */
[----:B------:R-:W2:Y:S01]  /*0670*/  LDL.128 R20, [R1+0x50] ;  /* 0x0000500001147983 */ /* 0x000ea20000100c00 */
[----:B------:R-:W0:Y:S01]  /*0680*/  S2UR UR5, SR_CgaCtaId ;  /* 0x00000000000579c3 */ /* 0x000e220000008800 */
[----:B------:R-:W-:-:S02]  /*0690*/  UMOV UR4, 0x400 ;  /* 0x0000040000047882 */ /* 0x000fc40000000000 */
[----:B------:R-:W2:Y:S01]  /*06a0*/  LDL.128 R24, [R1] ;  /* 0x0000000001187983 */ /* 0x000ea20000100c00 */
[----:B0-----:R-:W-:-:S06]  /*06b0*/  ULEA UR4, UR5, UR4, 0x18 ;  /* 0x0000000405047291 */ /* 0x001fcc000f8ec0ff */
[----:B------:R-:W-:-:S05]  /*06c0*/  LEA R3, R0, UR4, 0x8 ;  /* 0x0000000400037c11 */ /* 0x000fca000f8e40ff */
[----:B---3--:R0:W-:Y:S04]  /*06d0*/  STS.128 [R3+0x10], R4 ;  /* 0x0000100403007388 */ /* 0x0081e80000000c00 */
[----:B----4-:R1:W-:Y:S04]  /*06e0*/  STS.128 [R3+0x20], R8 ;  /* 0x0000200803007388 */ /* 0x0103e80000000c00 */
[----:B-----5:R3:W-:Y:S04]  /*06f0*/  STS.128 [R3+0x30], R12 ;  /* 0x0000300c03007388 */ /* 0x0207e80000000c00 */
[----:B--2---:R2:W-:Y:S04]  /*0700*/  STS.128 [R3+0x40], R16 ;  /* 0x0000401003007388 */ /* 0x0045e80000000c00 */
[----:B------:R4:W-:Y:S04]  /*0710*/  STS.128 [R3+0x50], R20 ;  /* 0x0000501403007388 */ /* 0x0009e80000000c00 */
[----:B0-----:R-:W5:Y:S04]  /*0720*/  LDL.128 R4, [R1+0x60] ;  /* 0x0000600001047983 */ /* 0x001f680000100c00 */
[----:B-1----:R-:W5:Y:S04]  /*0730*/  LDL.128 R8, [R1+0x70] ;  /* 0x0000700001087983 */ /* 0x002f680000100c00 */
[----:B---3--:R-:W3:Y:S04]  /*0740*/  LDL.128 R12, [R1+0x80] ;  /* 0x00008000010c7983 */ /* 0x008ee80000100c00 */
[----:B--2---:R-:W2:Y:S04]  /*0750*/  LDL.128 R16, [R1+0x90] ;  /* 0x0000900001107983 */ /* 0x004ea80000100c00 */
[----:B----4-:R-:W4:Y:S04]  /*0760*/  LDL.128 R20, [R1+0xa0] ;  /* 0x0000a00001147983 */ /* 0x010f280000100c00 */
[----:B-----5:R0:W-:Y:S04]  /*0770*/  STS.128 [R3+0x60], R4 ;  /* 0x0000600403007388 */ /* 0x0201e80000000c00 */
[----:B------:R1:W-:Y:S04]  /*0780*/  STS.128 [R3+0x70], R8 ;  /* 0x0000700803007388 */ /* 0x0003e80000000c00 */
[----:B---3--:R3:W-:Y:S04]  /*0790*/  STS.128 [R3+0x80], R12 ;  /* 0x0000800c03007388 */ /* 0x0087e80000000c00 */
[----:B--2---:R2:W-:Y:S04]  /*07a0*/  STS.128 [R3+0x90], R16 ;  /* 0x0000901003007388 */ /* 0x0045e80000000c00 */
[----:B----4-:R4:W-:Y:S04]  /*07b0*/  STS.128 [R3+0xa0], R20 ;  /* 0x0000a01403007388 */ /* 0x0109e80000000c00 */
[----:B0-----:R-:W5:Y:S04]  /*07c0*/  LDL.128 R4, [R1+0xb0] ;  /* 0x0000b00001047983 */ /* 0x001f680000100c00 */
[----:B-1----:R-:W5:Y:S04]  /*07d0*/  LDL.128 R8, [R1+0xc0] ;  /* 0x0000c00001087983 */ /* 0x002f680000100c00 */
[----:B---3--:R-:W3:Y:S04]  /*07e0*/  LDL.128 R12, [R1+0xd0] ;  /* 0x0000d000010c7983 */ /* 0x008ee80000100c00 */
[----:B--2---:R-:W2:Y:S04]  /*07f0*/  LDL.128 R16, [R1+0xe0] ;  /* 0x0000e00001107983 */ /* 0x004ea80000100c00 */
[----:B----4-:R-:W4:Y:S04]  /*0800*/  LDL.128 R20, [R1+0xf0] ;  /* 0x0000f00001147983 */ /* 0x010f280000100c00 */
[----:B------:R0:W-:Y:S01]  /*0810*/  STS.128 [R3], R24 ;  /* 0x0000001803007388 */ /* 0x0001e20000000c00 */
[----:B------:R-:W-:-:S03]  /*0820*/  ISETP.GE.U32.AND P0, PT, R0, 0x40, PT ;  /* 0x000000400000780c */ /* 0x000fc60003f06070 */
[----:B-----5:R0:W-:Y:S04]  /*0830*/  STS.128 [R3+0xb0], R4 ;  /* 0x0000b00403007388 */ /* 0x0201e80000000c00 */
[----:B------:R0:W-:Y:S04]  /*0840*/  STS.128 [R3+0xc0], R8 ;  /* 0x0000c00803007388 */ /* 0x0001e80000000c00 */
[----:B---3--:R0:W-:Y:S04]  /*0850*/  STS.128 [R3+0xd0], R12 ;  /* 0x0000d00c03007388 */ /* 0x0081e80000000c00 */
[----:B--2---:R0:W-:Y:S04]  /*0860*/  STS.128 [R3+0xe0], R16 ;  /* 0x0000e01003007388 */ /* 0x0041e80000000c00 */
[----:B----4-:R0:W-:Y:S01]  /*0870*/  STS.128 [R3+0xf0], R20 ;  /* 0x0000f01403007388 */ /* 0x0101e20000000c00 */
[----:B------:R-:W-:Y:S06]  /*0880*/  BAR.SYNC.DEFER_BLOCKING 0x0 ;  /* 0x0000000000007b1d */ /* 0x000fec0000010000 */
[----:B------:R-:W-:Y:S05]  /*0890*/  @P0 EXIT ;  /* 0x000000000000094d */ /* 0x000fea0003800000 */
[C---:B------:R-:W-:Y:S01]  /*08a0*/  ISETP.GE.U32.AND P1, PT, R2.reuse, 0x10, PT ;  /* 0x000000100200780c */ /* 0x040fe20003f26070 */
[----:B0-----:R-:W-:Y:S01]  /*08b0*/  IMAD.MOV.U32 R5, RZ, RZ, RZ ;  /* 0x000000ffff057224 */ /* 0x001fe200078e00ff */
[----:B------:R-:W-:Y:S01]  /*08c0*/  LOP3.LUT R22, R2, 0xf, RZ, 0xc0, !PT ;  /* 0x0000000f02167812 */ /* 0x000fe200078ec0ff */
[----:B------:R-:W-:-:S03]  /*08d0*/  IMAD.MOV.U32 R6, RZ, RZ, RZ ;  /* 0x000000ffff067224 */ /* 0x000fc600078e00ff */
[----:B------:R-:W-:-:S07]  /*08e0*/  ISETP.NE.AND P0, PT, R22, RZ, PT ;  /* 0x000000ff1600720c */ /* 0x000fce0003f05270 */
[----:B------:R-:W-:Y:S06]  /*08f0*/  @!P1 BRA `(.L_x_6) ;  /* 0x0000000000889947 */ /* 0x000fec0003800000 */
[----:B------:R-:W-:Y:S01]  /*0900*/  LEA R4, R0, UR4, 0x2 ;  /* 0x0000000400047c11 */ /* 0x000fe2000f8e10ff */
[----:B------:R-:W-:Y:S01]  /*0910*/  IMAD.MOV.U32 R6, RZ, RZ, RZ ;  /* 0x000000ffff067224 */ /* 0x000fe200078e00ff */
[C---:B------:R-:W-:Y:S02]  /*0920*/  LOP3.LUT R7, R2.reuse, 0xfffffff0, RZ, 0xc0, !PT ;  /* 0xfffffff002077812 */ /* 0x040fe400078ec0ff */
[----:B------:R-:W-:Y:S01]  /*0930*/  LOP3.LUT R5, R2, 0x7f0, RZ, 0xc0, !PT ;  /* 0x000007f002057812 */ /* 0x000fe200078ec0ff */
[----:B------:R-:W-:Y:S02]  /*0940*/  VIADD R4, R4, 0x800 ;  /* 0x0000080004047836 */ /* 0x000fe40000000000 */
[----:B------:R-:W-:-:S07]  /*0950*/  IMAD.MOV R7, RZ, RZ, -R7 ;  /* 0x000000ffff077224 */ /* 0x000fce00078e0a07 */
.L_x_7:
[----:B------:R-:W-:Y:S01]  /*0960*/  LDS R13, [R4+-0x800] ;  /* 0xfff80000040d7984 */ /* 0x000fe20000000800 */
[----:B------:R-:W-:-:S03]  /*0970*/  VIADD R7, R7, 0x10 ;  /* 0x0000001007077836 */ /* 0x000fc60000000000 */
[----:B------:R-:W0:Y:S02]  /*0980*/  LDS R12, [R4+-0x700] ;  /* 0xfff90000040c7984 */ /* 0x000e240000000800 */
[----:B------:R-:W-:Y:S02]  /*0990*/  ISETP.NE.AND P1, PT, R7, RZ, PT ;  /* 0x000000ff0700720c */ /* 0x000fe40003f25270 */
[----:B------:R-:W-:Y:S04]  /*09a0*/  LDS R15, [R4+-0x600] ;  /* 0xfffa0000040f7984 */ /* 0x000fe80000000800 */
[----:B------:R-:W1:Y:S04]  /*09b0*/  LDS R14, [R4+-0x500] ;  /* 0xfffb0000040e7984 */ /* 0x000e680000000800 */
[----:B------:R-:W-:Y:S04]  /*09c0*/  LDS R17, [R4+-0x400] ;  /* 0xfffc000004117984 */ /* 0x000fe80000000800 */
[----:B------:R-:W2:Y:S04]  /*09d0*/  LDS R16, [R4+-0x300] ;  /* 0xfffd000004107984 */ /* 0x000ea80000000800 */
[----:B------:R-:W-:Y:S04]  /*09e0*/  LDS R19, [R4+-0x200] ;  /* 0xfffe000004137984 */ /* 0x000fe80000000800 */
[----:B------:R-:W3:Y:S04]  /*09f0*/  LDS R18, [R4+-0x100] ;  /* 0xffff000004127984 */ /* 0x000ee80000000800 */
[----:B------:R-:W-:Y:S04]  /*0a00*/  LDS R21, [R4] ;  /* 0x0000000004157984 */ /* 0x000fe80000000800 */
[----:B------:R-:W4:Y:S04]  /*0a10*/  LDS R20, [R4+0x100] ;  /* 0x0001000004147984 */ /* 0x000f280000000800 */
[----:B------:R-:W-:Y:S04]  /*0a20*/  LDS R23, [R4+0x200] ;  /* 0x0002000004177984 */ /* 0x000fe80000000800 */
[----:B------:R-:W5:Y:S01]  /*0a30*/  LDS R24, [R4+0x300] ;  /* 0x0003000004187984 */ /* 0x000f620000000800 */
[----:B0-----:R-:W-:-:S03]  /*0a40*/  IADD3 R12, PT, PT, R12, R13, R6 ;  /* 0x0000000d0c0c7210 */ /* 0x001fc60007ffe006 */
[----:B------:R-:W-:Y:S04]  /*0a50*/  LDS R11, [R4+0x400] ;  /* 0x00040000040b7984 */ /* 0x000fe80000000800 */
[----:B------:R-:W0:Y:S01]  /*0a60*/  LDS R10, [R4+0x500] ;  /* 0x00050000040a7984 */ /* 0x000e220000000800 */
[----:B-1----:R-:W-:-:S03]  /*0a70*/  IADD3 R12, PT, PT, R14, R15, R12 ;  /* 0x0000000f0e0c7210 */ /* 0x002fc60007ffe00c */
[----:B------:R-:W-:Y:S04]  /*0a80*/  LDS R9, [R4+0x600] ;  /* 0x0006000004097984 */ /* 0x000fe80000000800 */
[----:B------:R1:W0:Y:S01]  /*0a90*/  LDS R8, [R4+0x700] ;  /* 0x0007000004087984 */ /* 0x0002220000000800 */
[----:B--2---:R-:W-:-:S04]  /*0aa0*/  IADD3 R12, PT, PT, R16, R17, R12 ;  /* 0x00000011100c7210 */ /* 0x004fc80007ffe00c */
[----:B---3--:R-:W-:Y:S01]  /*0ab0*/  IADD3 R12, PT, PT, R18, R19, R12 ;  /* 0x00000013120c7210 */ /* 0x008fe20007ffe00c */
[----:B-1----:R-:W-:-:S03]  /*0ac0*/  VIADD R4, R4, 0x1000 ;  /* 0x0000100004047836 */ /* 0x002fc60000000000 */
[----:B----4-:R-:W-:-:S04]  /*0ad0*/  IADD3 R12, PT, PT, R20, R21, R12 ;  /* 0x00000015140c7210 */ /* 0x010fc80007ffe00c */
[----:B-----5:R-:W-:-:S04]  /*0ae0*/  IADD3 R12, PT, PT, R24, R23, R12 ;  /* 0x00000017180c7210 */ /* 0x020fc80007ffe00c */
[----:B0-----:R-:W-:-:S04]  /*0af0*/  IADD3 R10, PT, PT, R10, R11, R12 ;  /* 0x0000000b0a0a7210 */ /* 0x001fc80007ffe00c */
[----:B------:R-:W-:Y:S01]  /*0b00*/  IADD3 R6, PT, PT, R8, R9, R10 ;  /* 0x0000000908067210 */ /* 0x000fe20007ffe00a */
[----:B------:R-:W-:Y:S06]  /*0b10*/  @P1 BRA `(.L_x_7) ;  /* 0xfffffffc00901947 */ /* 0x000fec000383ffff */
.L_x_6:
[----:B------:R-:W-:Y:S05]  /*0b20*/  @!P0 BRA `(.L_x_8) ;  /* 0x0000000000a88947 */ /* 0x000fea0003800000 */
[----:B------:R-:W-:Y:S01]  /*0b30*/  ISETP.GE.U32.AND P0, PT, R22, 0x8, PT ;  /* 0x000000081600780c */ /* 0x000fe20003f06070 */
[----:B------:R-:W-:Y:S01]  /*0b40*/  IMAD R4, R0, -0xfc, R3 ;  /* 0xffffff0400047824 */ /* 0x000fe200078e0203 */
[----:B------:R-:W-:-:S04]  /*0b50*/  LOP3.LUT R15, R2, 0x7, RZ, 0xc0, !PT ;  /* 0x00000007020f7812 */ /* 0x000fc800078ec0ff */
[----:B------:R-:W-:-:S07]  /*0b60*/  ISETP.NE.AND P1, PT, R15, RZ, PT ;  /* 0x000000ff0f00720c */ /* 0x000fce0003f25270 */
[----:B------:R-:W-:Y:S06]  /*0b70*/  @!P0 BRA `(.L_x_9) ;  /* 0x0000000000388947 */ /* 0x000fec0003800000 */
[C---:B------:R-:W-:Y:S02]  /*0b80*/  IMAD R3, R5.reuse, 0x100, R4 ;  /* 0x0000010005037824 */ /* 0x040fe400078e0204 */
[----:B------:R-:W-:-:S03]  /*0b90*/  VIADD R5, R5, 0x8 ;  /* 0x0000000805057836 */ /* 0x000fc60000000000 */
[----:B------:R-:W-:Y:S04]  /*0ba0*/  LDS R7, [R3] ;  /* 0x0000000003077984 */ /* 0x000fe80000000800 */
[----:B------:R-:W0:Y:S04]  /*0bb0*/  LDS R8, [R3+0x100] ;  /* 0x0001000003087984 */ /* 0x000e280000000800 */
[----:B------:R-:W-:Y:S04]  /*0bc0*/  LDS R10, [R3+0x200] ;  /* 0x00020000030a7984 */ /* 0x000fe80000000800 */
[----:B------:R-:W1:Y:S04]  /*0bd0*/  LDS R9, [R3+0x300] ;  /* 0x0003000003097984 */ /* 0x000e680000000800 */
[----:B------:R-:W-:Y:S04]  /*0be0*/  LDS R12, [R3+0x400] ;  /* 0x00040000030c7984 */ /* 0x000fe80000000800 */
[----:B------:R-:W2:Y:S04]  /*0bf0*/  LDS R11, [R3+0x500] ;  /* 0x00050000030b7984 */ /* 0x000ea80000000800 */
[----:B------:R-:W-:Y:S04]  /*0c00*/  LDS R14, [R3+0x600] ;  /* 0x00060000030e7984 */ /* 0x000fe80000000800 */
[----:B------:R-:W3:Y:S01]  /*0c10*/  LDS R13, [R3+0x700] ;  /* 0x00070000030d7984 */ /* 0x000ee20000000800 */
[----:B0-----:R-:W-:-:S04]  /*0c20*/  IADD3 R7, PT, PT, R8, R7, R6 ;  /* 0x0000000708077210 */ /* 0x001fc80007ffe006 */
[----:B-1----:R-:W-:-:S04]  /*0c30*/  IADD3 R7, PT, PT, R9, R10, R7 ;  /* 0x0000000a09077210 */ /* 0x002fc80007ffe007 */
[----:B--2---:R-:W-:-:S04]  /*0c40*/  IADD3 R7, PT, PT, R11, R12, R7 ;  /* 0x0000000c0b077210 */ /* 0x004fc80007ffe007 */
[----:B---3--:R-:W-:-:S07]  /*0c50*/  IADD3 R6, PT, PT, R13, R14, R7 ;  /* 0x0000000e0d067210 */ /* 0x008fce0007ffe007 */
.L_x_9:
[----:B------:R-:W-:Y:S05]  /*0c60*/  @!P1 BRA `(.L_x_8) ;  /* 0x0000000000589947 */ /* 0x000fea0003800000 */
[----:B------:R-:W-:Y:S02]  /*0c70*/  ISETP.GE.U32.AND P0, PT, R15, 0x4, PT ;  /* 0x000000040f00780c */ /* 0x000fe40003f06070 */
        /* <DEDUP_REMOVED lines=8> */
[----:B------:R-:W1:Y:S01]  /*0d00*/  LDS R9, [R4+0x300] ;  /* 0x0003000004097984 */ /* 0x000e620000000800 */
[----:B0-----:R-:W-:-:S04]  /*0d10*/  IADD3 R3, PT, PT, R7, R3, R6 ;  /* 0x0000000307037210 */ /* 0x001fc80007ffe006 */
[----:B-1----:R-:W-:-:S07]  /*0d20*/  IADD3 R6, PT, PT, R9, R8, R3 ;  /* 0x0000000809067210 */ /* 0x002fce0007ffe003 */
.L_x_10:
[----:B------:R-:W-:Y:S05]  /*0d30*/  @!P1 BRA `(.L_x_8) ;  /* 0x0000000000249947 */ /* 0x000fea0003800000 */
[----:B------:R-:W-:Y:S02]  /*0d40*/  IMAD R5, R5, 0x40, R0 ;  /* 0x0000004005057824 */ /* 0x000fe400078e0200 */
[----:B------:R-:W-:-:S03]  /*0d50*/  IMAD.MOV R3, RZ, RZ, -R2 ;  /* 0x000000ffff037224 */ /* 0x000fc600078e0a02 */
[----:B------:R-:W-:-:S07]  /*0d60*/  LEA R2, R5, UR4, 0x2 ;  /* 0x0000000405027c11 */ /* 0x000fce000f8e10ff */
.L_x_11:
[----:B------:R0:W1:Y:S01]  /*0d70*/  LDS R5, [R2] ;  /* 0x0000000002057984 */ /* 0x0000620000000800 */
[----:B------:R-:W-:-:S05]  /*0d80*/  VIADD R3, R3, 0x1 ;  /* 0x0000000103037836 */ /* 0x000fca0000000000 */
[----:B------:R-:W-:Y:S01]  /*0d90*/  ISETP.NE.AND P0, PT, R3, RZ, PT ;  /* 0x000000ff0300720c */ /* 0x000fe20003f05270 */
[----:B0-----:R-:W-:Y:S02]  /*0da0*/  VIADD R2, R2, 0x100 ;  /* 0x0000010002027836 */ /* 0x001fe40000000000 */
[----:B-1----:R-:W-:-:S10]  /*0db0*/  IMAD.IADD R6, R5, 0x1, R6 ;  /* 0x0000000105067824 */ /* 0x002fd400078e0206 */
[----:B------:R-:W-:Y:S05]  /*0dc0*/  @P0 BRA `(.L_x_11) ;  /* 0xfffffffc00e80947 */ /* 0x000fea000383ffff */
.L_x_8:
[----:B------:R-:W0:Y:S02]  /*0dd0*/  LDC.64 R2, c[0x0][0x388] ;  /* 0x0000e200ff027b82 */ /* 0x000e240000000a00 */
[----:B0-----:R-:W-:-:S05]  /*0de0*/  IMAD.WIDE.U32 R2, R0, 0x4, R2 ;  /* 0x0000000400027825 */ /* 0x001fca00078e0002 */
[----:B------:R-:W-:Y:S01]  /*0df0*/  REDG.E.ADD.STRONG.GPU desc[UR6][R2.64], R6 ;  /* 0x000000060200798e */ /* 0x000fe2000c12e106 */
[----:B------:R-:W-:Y:S05]  /*0e00*/  EXIT ;  /* 0x000000000000794d */ /* 0x000fea0003800000 */
.L_x_12:
[----:B------:R-:W-:-:S00]  /*0e10*/  BRA `(.L_x_12) ;  /* 0xfffffffc00fc7947 */ /* 0x000fc0000383ffff */
[----:B------:R-:W-:-:S00]  /*0e20*/  NOP ;  /* 0x0000000000007918 */ /* 0x000fc00000000000 */
        /* <DEDUP_REMOVED lines=13> */
.L_x_13:


//--------------------- .nv.shared._Z6binnerPiS_ii --------------------------
	.section	.nv.shared._Z6binnerPiS_ii,"aw",@nobits
	.sectionflags	@""
	.align	4
.nv.shared._Z6binnerPiS_ii:
	.zero		33792


//--------------------- .nv.shared.reserved.0     --------------------------
	.section	.nv.shared.reserved.0,"aw",@nobits
	.weak		__nv_reservedSMEM_offset_0_alias
	.size		__nv_reservedSMEM_offset_0_alias, 0, 64
	.other		__nv_reservedSMEM_offset_0_alias,@"STO_CUDA_RESERVED_SHARED STV_DEFAULT"
__nv_reservedSMEM_offset_0_alias:
	.zero		0
	.zero		64


//--------------------- .nv.constant0._Z6binnerPiS_ii --------------------------
	.section	.nv.constant0._Z6binnerPiS_ii,"a",@progbits
	.sectionflags	@""
	.align	4
.nv.constant0._Z6binnerPiS_ii:
	.zero		920


//--------------------- SYMBOLS --------------------------

	.type		.nv.reservedSmem.offset0,@object
	.size		.nv.reservedSmem.offset0,0x4
	.type		.nv.reservedSmem.cap,@object
	.size		.nv.reservedSmem.cap,0x4
